//
// Generated by NVIDIA NVVM Compiler
//
// Compiler Build ID: CL-36424714
// Cuda compilation tools, release 13.0, V13.0.88
// Based on NVVM 20.0.0
//

.version 9.0
.target sm_100
.address_size 64

	// .globl	_Z5add_aPiS_S_

.visible .entry _Z5add_aPiS_S_(
	.param .u64 .ptr .align 1 _Z5add_aPiS_S__param_0,
	.param .u64 .ptr .align 1 _Z5add_aPiS_S__param_1,
	.param .u64 .ptr .align 1 _Z5add_aPiS_S__param_2
)
{
	.reg .b32 	%r<5>;
	.reg .b64 	%rd<11>;

	ld.param.u64 	%rd1, [_Z5add_aPiS_S__param_0];
	ld.param.u64 	%rd2, [_Z5add_aPiS_S__param_1];
	ld.param.u64 	%rd3, [_Z5add_aPiS_S__param_2];
	cvta.to.global.u64 	%rd4, %rd3;
	cvta.to.global.u64 	%rd5, %rd2;
	cvta.to.global.u64 	%rd6, %rd1;
	mov.u32 	%r1, %ctaid.x;
	mul.wide.u32 	%rd7, %r1, 4;
	add.s64 	%rd8, %rd6, %rd7;
	ld.global.u32 	%r2, [%rd8];
	add.s64 	%rd9, %rd5, %rd7;
	ld.global.u32 	%r3, [%rd9];
	add.s32 	%r4, %r3, %r2;
	add.s64 	%rd10, %rd4, %rd7;
	st.global.u32 	[%rd10], %r4;
	ret;

}
	// .globl	_Z5add_bPiS_S_
.visible .entry _Z5add_bPiS_S_(
	.param .u64 .ptr .align 1 _Z5add_bPiS_S__param_0,
	.param .u64 .ptr .align 1 _Z5add_bPiS_S__param_1,
	.param .u64 .ptr .align 1 _Z5add_bPiS_S__param_2
)
{
	.reg .b32 	%r<5>;
	.reg .b64 	%rd<11>;

	ld.param.u64 	%rd1, [_Z5add_bPiS_S__param_0];
	ld.param.u64 	%rd2, [_Z5add_bPiS_S__param_1];
	ld.param.u64 	%rd3, [_Z5add_bPiS_S__param_2];
	cvta.to.global.u64 	%rd4, %rd3;
	cvta.to.global.u64 	%rd5, %rd2;
	cvta.to.global.u64 	%rd6, %rd1;
	mov.u32 	%r1, %tid.x;
	mul.wide.u32 	%rd7, %r1, 4;
	add.s64 	%rd8, %rd6, %rd7;
	ld.global.u32 	%r2, [%rd8];
	add.s64 	%rd9, %rd5, %rd7;
	ld.global.u32 	%r3, [%rd9];
	add.s32 	%r4, %r3, %r2;
	add.s64 	%rd10, %rd4, %rd7;
	st.global.u32 	[%rd10], %r4;
	ret;

}


// ===== COMPILED SASS (sm_100) =====

	.target	sm_100

	.elftype	@"ET_EXEC"


//--------------------- .note.nv.tkinfo           --------------------------
	.section	.note.nv.tkinfo,"",@"SHT_NOTE"
	.sectionflags	@"SHF_NOTE_NV_TKINFO"
	.tkinfo
        /*0018*/ 	.word	0x00000002
        /*0030*/ 	.string	""
        /*0030*/ 	.string	"ptxas"
        /*0030*/ 	.string	"Cuda compilation tools, release 13.0, V13.0.88"
        /*0030*/ 	.string	"Build cuda_13.0.r13.0/compiler.36424714_0"
        /*0030*/ 	.string	"-arch sm_100 -m 64 "



//--------------------- .note.nv.cuinfo           --------------------------
	.section	.note.nv.cuinfo,"",@"SHT_NOTE"
	.sectionflags	@"SHF_NOTE_NV_CUINFO"
        /*0018*/ 	.short	0x0002
        /*001a*/ 	.short	0x0064
        /*001c*/ 	.short	0x0082
	.zero		2


//--------------------- .nv.info                  --------------------------
	.section	.nv.info,"",@"SHT_CUDA_INFO"
	.align	4


	//----- nvinfo : EIATTR_REGCOUNT
	.align		4
        /*0000*/ 	.byte	0x04, 0x2f
        /*0002*/ 	.short	(.L_1 - .L_0)
	.align		4
.L_0:
        /*0004*/ 	.word	index@(_Z5add_aPiS_S_)
        /*0008*/ 	.word	0x0000000c


	//----- nvinfo : EIATTR_FRAME_SIZE
	.align		4
.L_1:
        /*000c*/ 	.byte	0x04, 0x11
        /*000e*/ 	.short	(.L_3 - .L_2)
	.align		4
.L_2:
        /*0010*/ 	.word	index@(_Z5add_aPiS_S_)
        /*0014*/ 	.word	0x00000000


	//----- nvinfo : EIATTR_REGCOUNT
	.align		4
.L_3:
        /*0018*/ 	.byte	0x04, 0x2f
        /*001a*/ 	.short	(.L_5 - .L_4)
	.align		4
.L_4:
        /*001c*/ 	.word	index@(_Z5add_bPiS_S_)
        /*0020*/ 	.word	0x0000000c


	//----- nvinfo : EIATTR_FRAME_SIZE
	.align		4
.L_5:
        /*0024*/ 	.byte	0x04, 0x11
        /*0026*/ 	.short	(.L_7 - .L_6)
	.align		4
.L_6:
        /*0028*/ 	.word	index@(_Z5add_bPiS_S_)
        /*002c*/ 	.word	0x00000000


	//----- nvinfo : EIATTR_MIN_STACK_SIZE
	.align		4
.L_7:
        /*0030*/ 	.byte	0x04, 0x12
        /*0032*/ 	.short	(.L_9 - .L_8)
	.align		4
.L_8:
        /*0034*/ 	.word	index@(_Z5add_bPiS_S_)
        /*0038*/ 	.word	0x00000000


	//----- nvinfo : EIATTR_MIN_STACK_SIZE
	.align		4
.L_9:
        /*003c*/ 	.byte	0x04, 0x12
        /*003e*/ 	.short	(.L_11 - .L_10)
	.align		4
.L_10:
        /*0040*/ 	.word	index@(_Z5add_aPiS_S_)
        /*0044*/ 	.word	0x00000000
.L_11:


//--------------------- .nv.compat                --------------------------
	.section	.nv.compat,"",@"SHT_CUDA_COMPAT_INFO"
	.align	4
        /*0000*/ 	.byte	0x02, 0x09, 0x00, 0x00, 0x02, 0x02, 0x01, 0x00, 0x02, 0x05, 0x05, 0x00, 0x03, 0x07, 0x01, 0x01
        /*0010*/ 	.byte	0x02, 0x03, 0x00, 0x00, 0x02, 0x06, 0x01, 0x00, 0x04, 0x0b, 0x08, 0x00, 0x09, 0x00, 0x00, 0x00
        /*0020*/ 	.byte	0x00, 0x00, 0x00, 0x00


//--------------------- .nv.info._Z5add_bPiS_S_   --------------------------
	.section	.nv.info._Z5add_bPiS_S_,"",@"SHT_CUDA_INFO"
	.sectionflags	@""
	.align	4


	//----- nvinfo : EIATTR_CUDA_API_VERSION
	.align		4
        /*0000*/ 	.byte	0x04, 0x37
        /*0002*/ 	.short	(.L_13 - .L_12)
.L_12:
        /*0004*/ 	.word	0x00000082


	//----- nvinfo : EIATTR_KPARAM_INFO
	.align		4
.L_13:
        /*0008*/ 	.byte	0x04, 0x17
        /*000a*/ 	.short	(.L_15 - .L_14)
.L_14:
        /*000c*/ 	.word	0x00000000
        /*0010*/ 	.short	0x0002
        /*0012*/ 	.short	0x0010
        /*0014*/ 	.byte	0x00, 0xf5, 0x21, 0x00


	//----- nvinfo : EIATTR_KPARAM_INFO
	.align		4
.L_15:
        /*0018*/ 	.byte	0x04, 0x17
        /*001a*/ 	.short	(.L_17 - .L_16)
.L_16:
        /*001c*/ 	.word	0x00000000
        /*0020*/ 	.short	0x0001
        /*0022*/ 	.short	0x0008
        /*0024*/ 	.byte	0x00, 0xf5, 0x21, 0x00


	//----- nvinfo : EIATTR_KPARAM_INFO
	.align		4
.L_17:
        /*0028*/ 	.byte	0x04, 0x17
        /*002a*/ 	.short	(.L_19 - .L_18)
.L_18:
        /*002c*/ 	.word	0x00000000
        /*0030*/ 	.short	0x0000
        /*0032*/ 	.short	0x0000
        /*0034*/ 	.byte	0x00, 0xf5, 0x21, 0x00


	//----- nvinfo : EIATTR_SPARSE_MMA_MASK
	.align		4
.L_19:
        /*0038*/ 	.byte	0x03, 0x50
        /*003a*/ 	.short	0x0000


	//----- nvinfo : EIATTR_MAXREG_COUNT
	.align		4
        /*003c*/ 	.byte	0x03, 0x1b
        /*003e*/ 	.short	0x00ff


	//----- nvinfo : EIATTR_MERCURY_ISA_VERSION
	.align		4
        /*0040*/ 	.byte	0x03, 0x5f
        /*0042*/ 	.short	0x0101


	//----- nvinfo : EIATTR_VRC_CTA_INIT_COUNT
	.align		4
        /*0044*/ 	.byte	0x02, 0x4a
	.zero		1
	.zero		1


	//----- nvinfo : EIATTR_EXIT_INSTR_OFFSETS
	.align		4
        /*0048*/ 	.byte	0x04, 0x1c
        /*004a*/ 	.short	(.L_21 - .L_20)


	//   ....[0]....
.L_20:
        /*004c*/ 	.word	0x000000d0


	//----- nvinfo : EIATTR_CBANK_PARAM_SIZE
	.align		4
.L_21:
        /*0050*/ 	.byte	0x03, 0x19
        /*0052*/ 	.short	0x0018


	//----- nvinfo : EIATTR_PARAM_CBANK
	.align		4
        /*0054*/ 	.byte	0x04, 0x0a
        /*0056*/ 	.short	(.L_23 - .L_22)
	.align		4
.L_22:
        /*0058*/ 	.word	index@(.nv.constant0._Z5add_bPiS_S_)
        /*005c*/ 	.short	0x0380
        /*005e*/ 	.short	0x0018


	//----- nvinfo : EIATTR_SW_WAR
	.align		4
.L_23:
        /*0060*/ 	.byte	0x04, 0x36
        /*0062*/ 	.short	(.L_25 - .L_24)
.L_24:
        /*0064*/ 	.word	0x00000008
.L_25:


//--------------------- .nv.info._Z5add_aPiS_S_   --------------------------
	.section	.nv.info._Z5add_aPiS_S_,"",@"SHT_CUDA_INFO"
	.sectionflags	@""
	.align	4


	//----- nvinfo : EIATTR_CUDA_API_VERSION
	.align		4
        /*0000*/ 	.byte	0x04, 0x37
        /*0002*/ 	.short	(.L_27 - .L_26)
.L_26:
        /*0004*/ 	.word	0x00000082


	//----- nvinfo : EIATTR_KPARAM_INFO
	.align		4
.L_27:
        /*0008*/ 	.byte	0x04, 0x17
        /*000a*/ 	.short	(.L_29 - .L_28)
.L_28:
        /*000c*/ 	.word	0x00000000
        /*0010*/ 	.short	0x0002
        /*0012*/ 	.short	0x0010
        /*0014*/ 	.byte	0x00, 0xf5, 0x21, 0x00


	//----- nvinfo : EIATTR_KPARAM_INFO
	.align		4
.L_29:
        /*0018*/ 	.byte	0x04, 0x17
        /*001a*/ 	.short	(.L_31 - .L_30)
.L_30:
        /*001c*/ 	.word	0x00000000
        /*0020*/ 	.short	0x0001
        /*0022*/ 	.short	0x0008
        /*0024*/ 	.byte	0x00, 0xf5, 0x21, 0x00


	//----- nvinfo : EIATTR_KPARAM_INFO
	.align		4
.L_31:
        /*0028*/ 	.byte	0x04, 0x17
        /*002a*/ 	.short	(.L_33 - .L_32)
.L_32:
        /*002c*/ 	.word	0x00000000
        /*0030*/ 	.short	0x0000
        /*0032*/ 	.short	0x0000
        /*0034*/ 	.byte	0x00, 0xf5, 0x21, 0x00


	//----- nvinfo : EIATTR_SPARSE_MMA_MASK
	.align		4
.L_33:
        /*0038*/ 	.byte	0x03, 0x50
        /*003a*/ 	.short	0x0000


	//----- nvinfo : EIATTR_MAXREG_COUNT
	.align		4
        /*003c*/ 	.byte	0x03, 0x1b
        /*003e*/ 	.short	0x00ff


	//----- nvinfo : EIATTR_MERCURY_ISA_VERSION
	.align		4
        /*0040*/ 	.byte	0x03, 0x5f
        /*0042*/ 	.short	0x0101


	//----- nvinfo : EIATTR_VRC_CTA_INIT_COUNT
	.align		4
        /*0044*/ 	.byte	0x02, 0x4a
	.zero		1
	.zero		1


	//----- nvinfo : EIATTR_EXIT_INSTR_OFFSETS
	.align		4
        /*0048*/ 	.byte	0x04, 0x1c
        /*004a*/ 	.short	(.L_35 - .L_34)


	//   ....[0]....
.L_34:
        /*004c*/ 	.word	0x000000d0


	//----- nvinfo : EIATTR_CBANK_PARAM_SIZE
	.align		4
.L_35:
        /*0050*/ 	.byte	0x03, 0x19
        /*0052*/ 	.short	0x0018


	//----- nvinfo : EIATTR_PARAM_CBANK
	.align		4
        /*0054*/ 	.byte	0x04, 0x0a
        /*0056*/ 	.short	(.L_37 - .L_36)
	.align		4
.L_36:
        /*0058*/ 	.word	index@(.nv.constant0._Z5add_aPiS_S_)
        /*005c*/ 	.short	0x0380
        /*005e*/ 	.short	0x0018


	//----- nvinfo : EIATTR_SW_WAR
	.align		4
.L_37:
        /*0060*/ 	.byte	0x04, 0x36
        /*0062*/ 	.short	(.L_39 - .L_38)
.L_38:
        /*0064*/ 	.word	0x00000008
.L_39:


//--------------------- .nv.callgraph             --------------------------
	.section	.nv.callgraph,"",@"SHT_CUDA_CALLGRAPH"
	.align	4
	.sectionentsize	8
	.align		4
        /*0000*/ 	.word	0x00000000
	.align		4
        /*0004*/ 	.word	0xffffffff
	.align		4
        /*0008*/ 	.word	0x00000000
	.align		4
        /*000c*/ 	.word	0xfffffffe
	.align		4
        /*0010*/ 	.word	0x00000000
	.align		4
        /*0014*/ 	.word	0xfffffffd
	.align		4
        /*0018*/ 	.word	0x00000000
	.align		4
        /*001c*/ 	.word	0xfffffffc


//--------------------- .text._Z5add_bPiS_S_      --------------------------
	.section	.text._Z5add_bPiS_S_,"ax",@progbits
	.align	128
        .global         _Z5add_bPiS_S_
        .type           _Z5add_bPiS_S_,@function
        .size           _Z5add_bPiS_S_,(.L_x_2 - _Z5add_bPiS_S_)
        .other          _Z5add_bPiS_S_,@"STO_CUDA_ENTRY STV_DEFAULT"
_Z5add_bPiS_S_:
.text._Z5add_bPiS_S_:
[----:B------:R-:W-:Y:S01]  /*0000*/  LDC R1, c[0x0][0x37c] ;  /* 0x0000df00ff017b82 */ /* 0x000fe20000000800 */
[----:B------:R-:W0:Y:S07]  /*0010*/  S2R R9, SR_TID.X ;  /* 0x0000000000097919 */ /* 0x000e2e0000002100 */
[----:B------:R-:W0:Y:S01]  /*0020*/  LDC.64 R2, c[0x0][0x380] ;  /* 0x0000e000ff027b82 */ /* 0x000e220000000a00 */
[----:B------:R-:W1:Y:S07]  /*0030*/  LDCU.64 UR4, c[0x0][0x358] ;  /* 0x00006b00ff0477ac */ /* 0x000e6e0008000a00 */
[----:B------:R-:W2:Y:S08]  /*0040*/  LDC.64 R4, c[0x0][0x388] ;  /* 0x0000e200ff047b82 */ /* 0x000eb00000000a00 */
[----:B------:R-:W3:Y:S01]  /*0050*/  LDC.64 R6, c[0x0][0x390] ;  /* 0x0000e400ff067b82 */ /* 0x000ee20000000a00 */
[----:B0-----:R-:W-:-:S04]  /*0060*/  IMAD.WIDE.U32 R2, R9, 0x4, R2 ;  /* 0x0000000409027825 */ /* 0x001fc800078e0002 */
[C---:B--2---:R-:W-:Y:S02]  /*0070*/  IMAD.WIDE.U32 R4, R9.reuse, 0x4, R4 ;  /* 0x0000000409047825 */ /* 0x044fe400078e0004 */
[----:B-1----:R-:W2:Y:S04]  /*0080*/  LDG.E R2, desc[UR4][R2.64] ;  /* 0x0000000402027981 */ /* 0x002ea8000c1e1900 */
[----:B------:R-:W2:Y:S01]  /*0090*/  LDG.E R5, desc[UR4][R4.64] ;  /* 0x0000000404057981 */ /* 0x000ea2000c1e1900 */
[----:B---3--:R-:W-:Y:S01]  /*00a0*/  IMAD.WIDE.U32 R6, R9, 0x4, R6 ;  /* 0x0000000409067825 */ /* 0x008fe200078e0006 */
[----:B--2---:R-:W-:-:S05]  /*00b0*/  IADD3 R9, PT, PT, R2, R5, RZ ;  /* 0x0000000502097210 */ /* 0x004fca0007ffe0ff */
[----:B------:R-:W-:Y:S01]  /*00c0*/  STG.E desc[UR4][R6.64], R9 ;  /* 0x0000000906007986 */ /* 0x000fe2000c101904 */
[----:B------:R-:W-:Y:S05]  /*00d0*/  EXIT ;  /* 0x000000000000794d */ /* 0x000fea0003800000 */
.L_x_0:
[----:B------:R-:W-:-:S00]  /*00e0*/  BRA `(.L_x_0) ;  /* 0xfffffffc00fc7947 */ /* 0x000fc0000383ffff */
[----:B------:R-:W-:-:S00]  /*00f0*/  NOP ;  /* 0x0000000000007918 */ /* 0x000fc00000000000 */
        /* <DEDUP_REMOVED lines=8> */
.L_x_2:


//--------------------- .text._Z5add_aPiS_S_      --------------------------
	.section	.text._Z5add_aPiS_S_,"ax",@progbits
	.align	128
        .global         _Z5add_aPiS_S_
        .type           _Z5add_aPiS_S_,@function
        .size           _Z5add_aPiS_S_,(.L_x_3 - _Z5add_aPiS_S_)
        .other          _Z5add_aPiS_S_,@"STO_CUDA_ENTRY STV_DEFAULT"
_Z5add_aPiS_S_:
.text._Z5add_aPiS_S_:
[----:B------:R-:W-:Y:S01]  /*0000*/  LDC R1, c[0x0][0x37c] ;  /* 0x0000df00ff017b82 */ /* 0x000fe20000000800 */
[----:B------:R-:W0:Y:S07]  /*0010*/  S2R R9, SR_CTAID.X ;  /* 0x0000000000097919 */ /* 0x000e2e0000002500 */
        /* <DEDUP_REMOVED lines=12> */
.L_x_1:
        /* <DEDUP_REMOVED lines=10> */
.L_x_3:


//--------------------- .nv.shared.reserved.0     --------------------------
	.section	.nv.shared.reserved.0,"aw",@nobits
	.weak		__nv_reservedSMEM_offset_0_alias
	.size		__nv_reservedSMEM_offset_0_alias, 0, 64
	.other		__nv_reservedSMEM_offset_0_alias,@"STO_CUDA_RESERVED_SHARED STV_DEFAULT"
__nv_reservedSMEM_offset_0_alias:
	.zero		0
	.zero		64


//--------------------- .nv.constant0._Z5add_bPiS_S_ --------------------------
	.section	.nv.constant0._Z5add_bPiS_S_,"a",@progbits
	.sectionflags	@""
	.align	4
.nv.constant0._Z5add_bPiS_S_:
	.zero		920


//--------------------- .nv.constant0._Z5add_aPiS_S_ --------------------------
	.section	.nv.constant0._Z5add_aPiS_S_,"a",@progbits
	.sectionflags	@""
	.align	4
.nv.constant0._Z5add_aPiS_S_:
	.zero		920


//--------------------- SYMBOLS --------------------------

	.type		.nv.reservedSmem.offset0,@object
	.size		.nv.reservedSmem.offset0,0x4
